//
// Generated by NVIDIA NVVM Compiler
//
// Compiler Build ID: CL-36424714
// Cuda compilation tools, release 13.0, V13.0.88
// Based on NVVM 20.0.0
//

.version 9.0
.target sm_100
.address_size 64

	// .globl	add1_i
.extern .shared .align 16 .b8 s_data[];

.visible .entry add1_i(
	.param .u64 .ptr .align 1 add1_i_param_0,
	.param .u32 add1_i_param_1
)
{
	.reg .pred 	%p<2>;
	.reg .b32 	%r<11>;
	.reg .b64 	%rd<5>;

	ld.param.u64 	%rd1, [add1_i_param_0];
	ld.param.u32 	%r2, [add1_i_param_1];
	mov.u32 	%r3, %ctaid.y;
	mov.u32 	%r4, %nctaid.x;
	mov.u32 	%r5, %ntid.x;
	mov.u32 	%r6, %ctaid.x;
	mov.u32 	%r7, %tid.x;
	mad.lo.s32 	%r8, %r3, %r4, %r6;
	mad.lo.s32 	%r1, %r8, %r5, %r7;
	setp.ge.s32 	%p1, %r1, %r2;
	@%p1 bra 	$L__BB0_2;
	cvta.to.global.u64 	%rd2, %rd1;
	mul.wide.s32 	%rd3, %r1, 4;
	add.s64 	%rd4, %rd2, %rd3;
	ld.global.u32 	%r9, [%rd4];
	add.s32 	%r10, %r9, 1;
	st.global.u32 	[%rd4], %r10;
$L__BB0_2:
	ret;

}
	// .globl	add1_f
.visible .entry add1_f(
	.param .u64 .ptr .align 1 add1_f_param_0,
	.param .u32 add1_f_param_1
)
{
	.reg .pred 	%p<2>;
	.reg .b32 	%r<9>;
	.reg .b32 	%f<3>;
	.reg .b64 	%rd<5>;

	ld.param.u64 	%rd1, [add1_f_param_0];
	ld.param.u32 	%r2, [add1_f_param_1];
	mov.u32 	%r3, %ctaid.y;
	mov.u32 	%r4, %nctaid.x;
	mov.u32 	%r5, %ntid.x;
	mov.u32 	%r6, %ctaid.x;
	mov.u32 	%r7, %tid.x;
	mad.lo.s32 	%r8, %r3, %r4, %r6;
	mad.lo.s32 	%r1, %r8, %r5, %r7;
	setp.ge.s32 	%p1, %r1, %r2;
	@%p1 bra 	$L__BB1_2;
	cvta.to.global.u64 	%rd2, %rd1;
	mul.wide.s32 	%rd3, %r1, 4;
	add.s64 	%rd4, %rd2, %rd3;
	ld.global.f32 	%f1, [%rd4];
	add.f32 	%f2, %f1, 0f3F800000;
	st.global.f32 	[%rd4], %f2;
$L__BB1_2:
	ret;

}
	// .globl	sqrt_f
.visible .entry sqrt_f(
	.param .u64 .ptr .align 1 sqrt_f_param_0,
	.param .u32 sqrt_f_param_1
)
{
	.reg .pred 	%p<2>;
	.reg .b32 	%r<9>;
	.reg .b32 	%f<3>;
	.reg .b64 	%rd<5>;

	ld.param.u64 	%rd1, [sqrt_f_param_0];
	ld.param.u32 	%r2, [sqrt_f_param_1];
	mov.u32 	%r3, %ctaid.y;
	mov.u32 	%r4, %nctaid.x;
	mov.u32 	%r5, %ntid.x;
	mov.u32 	%r6, %ctaid.x;
	mov.u32 	%r7, %tid.x;
	mad.lo.s32 	%r8, %r3, %r4, %r6;
	mad.lo.s32 	%r1, %r8, %r5, %r7;
	setp.ge.s32 	%p1, %r1, %r2;
	@%p1 bra 	$L__BB2_2;
	cvta.to.global.u64 	%rd2, %rd1;
	mul.wide.s32 	%rd3, %r1, 4;
	add.s64 	%rd4, %rd2, %rd3;
	ld.global.f32 	%f1, [%rd4];
	sqrt.rn.f32 	%f2, %f1;
	st.global.f32 	[%rd4], %f2;
$L__BB2_2:
	ret;

}
	// .globl	reduction_add_i
.visible .entry reduction_add_i(
	.param .u64 .ptr .align 1 reduction_add_i_param_0,
	.param .u64 .ptr .align 1 reduction_add_i_param_1,
	.param .u32 reduction_add_i_param_2
)
{
	.reg .pred 	%p<6>;
	.reg .b32 	%r<25>;
	.reg .b64 	%rd<9>;

	ld.param.u64 	%rd1, [reduction_add_i_param_0];
	ld.param.u64 	%rd2, [reduction_add_i_param_1];
	ld.param.u32 	%r11, [reduction_add_i_param_2];
	mov.u32 	%r12, %ctaid.y;
	mov.u32 	%r13, %nctaid.x;
	mov.u32 	%r24, %ntid.x;
	mov.u32 	%r14, %ctaid.x;
	mov.u32 	%r2, %tid.x;
	mad.lo.s32 	%r3, %r12, %r13, %r14;
	mad.lo.s32 	%r4, %r3, %r24, %r2;
	setp.ge.s32 	%p1, %r4, %r11;
	mov.b32 	%r23, 0;
	@%p1 bra 	$L__BB3_2;
	cvta.to.global.u64 	%rd3, %rd1;
	mul.wide.s32 	%rd4, %r4, 4;
	add.s64 	%rd5, %rd3, %rd4;
	ld.global.u32 	%r23, [%rd5];
$L__BB3_2:
	shl.b32 	%r15, %r2, 2;
	mov.u32 	%r16, s_data;
	add.s32 	%r7, %r16, %r15;
	st.shared.u32 	[%r7], %r23;
	bar.sync 	0;
	setp.lt.u32 	%p2, %r24, 2;
	@%p2 bra 	$L__BB3_6;
$L__BB3_3:
	shr.u32 	%r9, %r24, 1;
	setp.ge.u32 	%p3, %r2, %r9;
	@%p3 bra 	$L__BB3_5;
	shl.b32 	%r17, %r9, 2;
	add.s32 	%r18, %r7, %r17;
	ld.shared.u32 	%r19, [%r18];
	ld.shared.u32 	%r20, [%r7];
	add.s32 	%r21, %r20, %r19;
	st.shared.u32 	[%r7], %r21;
$L__BB3_5:
	bar.sync 	0;
	setp.gt.u32 	%p4, %r24, 3;
	mov.u32 	%r24, %r9;
	@%p4 bra 	$L__BB3_3;
$L__BB3_6:
	setp.ne.s32 	%p5, %r2, 0;
	@%p5 bra 	$L__BB3_8;
	ld.shared.u32 	%r22, [s_data];
	cvta.to.global.u64 	%rd6, %rd2;
	mul.wide.u32 	%rd7, %r3, 4;
	add.s64 	%rd8, %rd6, %rd7;
	st.global.u32 	[%rd8], %r22;
$L__BB3_8:
	ret;

}
	// .globl	reduction_add_j
.visible .entry reduction_add_j(
	.param .u64 .ptr .align 1 reduction_add_j_param_0,
	.param .u64 .ptr .align 1 reduction_add_j_param_1,
	.param .u32 reduction_add_j_param_2
)
{
	.reg .pred 	%p<6>;
	.reg .b32 	%r<25>;
	.reg .b64 	%rd<9>;

	ld.param.u64 	%rd1, [reduction_add_j_param_0];
	ld.param.u64 	%rd2, [reduction_add_j_param_1];
	ld.param.u32 	%r11, [reduction_add_j_param_2];
	mov.u32 	%r12, %ctaid.y;
	mov.u32 	%r13, %nctaid.x;
	mov.u32 	%r24, %ntid.x;
	mov.u32 	%r14, %ctaid.x;
	mov.u32 	%r2, %tid.x;
	mad.lo.s32 	%r3, %r12, %r13, %r14;
	mad.lo.s32 	%r4, %r3, %r24, %r2;
	setp.ge.s32 	%p1, %r4, %r11;
	mov.b32 	%r23, 0;
	@%p1 bra 	$L__BB4_2;
	cvta.to.global.u64 	%rd3, %rd1;
	mul.wide.s32 	%rd4, %r4, 4;
	add.s64 	%rd5, %rd3, %rd4;
	ld.global.u32 	%r23, [%rd5];
$L__BB4_2:
	shl.b32 	%r15, %r2, 2;
	mov.u32 	%r16, s_data;
	add.s32 	%r7, %r16, %r15;
	st.shared.u32 	[%r7], %r23;
	bar.sync 	0;
	setp.lt.u32 	%p2, %r24, 2;
	@%p2 bra 	$L__BB4_6;
$L__BB4_3:
	shr.u32 	%r9, %r24, 1;
	setp.ge.u32 	%p3, %r2, %r9;
	@%p3 bra 	$L__BB4_5;
	shl.b32 	%r17, %r9, 2;
	add.s32 	%r18, %r7, %r17;
	ld.shared.u32 	%r19, [%r18];
	ld.shared.u32 	%r20, [%r7];
	add.s32 	%r21, %r20, %r19;
	st.shared.u32 	[%r7], %r21;
$L__BB4_5:
	bar.sync 	0;
	setp.gt.u32 	%p4, %r24, 3;
	mov.u32 	%r24, %r9;
	@%p4 bra 	$L__BB4_3;
$L__BB4_6:
	setp.ne.s32 	%p5, %r2, 0;
	@%p5 bra 	$L__BB4_8;
	ld.shared.u32 	%r22, [s_data];
	cvta.to.global.u64 	%rd6, %rd2;
	mul.wide.u32 	%rd7, %r3, 4;
	add.s64 	%rd8, %rd6, %rd7;
	st.global.u32 	[%rd8], %r22;
$L__BB4_8:
	ret;

}
	// .globl	reduction_multiply_j
.visible .entry reduction_multiply_j(
	.param .u64 .ptr .align 1 reduction_multiply_j_param_0,
	.param .u64 .ptr .align 1 reduction_multiply_j_param_1,
	.param .u32 reduction_multiply_j_param_2
)
{
	.reg .pred 	%p<6>;
	.reg .b32 	%r<25>;
	.reg .b64 	%rd<11>;

	ld.param.u64 	%rd2, [reduction_multiply_j_param_0];
	ld.param.u64 	%rd3, [reduction_multiply_j_param_1];
	ld.param.u32 	%r13, [reduction_multiply_j_param_2];
	cvta.to.global.u64 	%rd1, %rd3;
	mov.u32 	%r14, %ctaid.y;
	mov.u32 	%r15, %nctaid.x;
	mov.u32 	%r24, %ntid.x;
	mov.u32 	%r2, %ctaid.x;
	mov.u32 	%r3, %tid.x;
	mad.lo.s32 	%r4, %r14, %r15, %r2;
	mad.lo.s32 	%r5, %r4, %r24, %r3;
	setp.ge.s32 	%p1, %r5, %r13;
	mov.b32 	%r23, 1;
	@%p1 bra 	$L__BB5_2;
	cvta.to.global.u64 	%rd4, %rd2;
	mul.wide.s32 	%rd5, %r5, 4;
	add.s64 	%rd6, %rd4, %rd5;
	ld.global.u32 	%r23, [%rd6];
$L__BB5_2:
	shl.b32 	%r16, %r3, 2;
	mov.u32 	%r17, s_data;
	add.s32 	%r8, %r17, %r16;
	st.shared.u32 	[%r8], %r23;
	bar.sync 	0;
	setp.lt.u32 	%p2, %r24, 2;
	@%p2 bra 	$L__BB5_6;
$L__BB5_3:
	shr.u32 	%r10, %r24, 1;
	setp.ge.u32 	%p3, %r3, %r10;
	@%p3 bra 	$L__BB5_5;
	shl.b32 	%r18, %r10, 2;
	add.s32 	%r19, %r8, %r18;
	ld.shared.u32 	%r20, [%r19];
	ld.shared.u32 	%r21, [%r8];
	mul.lo.s32 	%r22, %r21, %r20;
	st.shared.u32 	[%r8], %r22;
$L__BB5_5:
	bar.sync 	0;
	setp.gt.u32 	%p4, %r24, 3;
	mov.u32 	%r24, %r10;
	@%p4 bra 	$L__BB5_3;
$L__BB5_6:
	setp.ne.s32 	%p5, %r3, 0;
	ld.shared.u32 	%r11, [s_data];
	@%p5 bra 	$L__BB5_8;
	mul.wide.u32 	%rd7, %r4, 4;
	add.s64 	%rd8, %rd1, %rd7;
	st.global.u32 	[%rd8], %r11;
$L__BB5_8:
	mul.wide.u32 	%rd9, %r2, 4;
	add.s64 	%rd10, %rd1, %rd9;
	st.global.u32 	[%rd10], %r11;
	ret;

}


// ===== COMPILED SASS (sm_100) =====

	.target	sm_100

	.elftype	@"ET_EXEC"


//--------------------- .note.nv.tkinfo           --------------------------
	.section	.note.nv.tkinfo,"",@"SHT_NOTE"
	.sectionflags	@"SHF_NOTE_NV_TKINFO"
	.tkinfo
        /*0018*/ 	.word	0x00000002
        /*0030*/ 	.string	""
        /*0030*/ 	.string	"ptxas"
        /*0030*/ 	.string	"Cuda compilation tools, release 13.0, V13.0.88"
        /*0030*/ 	.string	"Build cuda_13.0.r13.0/compiler.36424714_0"
        /*0030*/ 	.string	"-arch sm_100 -m 64 "



//--------------------- .note.nv.cuinfo           --------------------------
	.section	.note.nv.cuinfo,"",@"SHT_NOTE"
	.sectionflags	@"SHF_NOTE_NV_CUINFO"
        /*0018*/ 	.short	0x0002
        /*001a*/ 	.short	0x0064
        /*001c*/ 	.short	0x0082
	.zero		2


//--------------------- .nv.info                  --------------------------
	.section	.nv.info,"",@"SHT_CUDA_INFO"
	.align	4


	//----- nvinfo : EIATTR_REGCOUNT
	.align		4
        /*0000*/ 	.byte	0x04, 0x2f
        /*0002*/ 	.short	(.L_1 - .L_0)
	.align		4
.L_0:
        /*0004*/ 	.word	index@(add1_i)
        /*0008*/ 	.word	0x00000008


	//----- nvinfo : EIATTR_FRAME_SIZE
	.align		4
.L_1:
        /*000c*/ 	.byte	0x04, 0x11
        /*000e*/ 	.short	(.L_3 - .L_2)
	.align		4
.L_2:
        /*0010*/ 	.word	index@(add1_i)
        /*0014*/ 	.word	0x00000000


	//----- nvinfo : EIATTR_REGCOUNT
	.align		4
.L_3:
        /*0018*/ 	.byte	0x04, 0x2f
        /*001a*/ 	.short	(.L_5 - .L_4)
	.align		4
.L_4:
        /*001c*/ 	.word	index@(add1_f)
        /*0020*/ 	.word	0x00000008


	//----- nvinfo : EIATTR_FRAME_SIZE
	.align		4
.L_5:
        /*0024*/ 	.byte	0x04, 0x11
        /*0026*/ 	.short	(.L_7 - .L_6)
	.align		4
.L_6:
        /*0028*/ 	.word	index@(add1_f)
        /*002c*/ 	.word	0x00000000


	//----- nvinfo : EIATTR_REGCOUNT
	.align		4
.L_7:
        /*0030*/ 	.byte	0x04, 0x2f
        /*0032*/ 	.short	(.L_9 - .L_8)
	.align		4
.L_8:
        /*0034*/ 	.word	index@(sqrt_f)
        /*0038*/ 	.word	0x0000000c


	//----- nvinfo : EIATTR_FRAME_SIZE
	.align		4
.L_9:
        /*003c*/ 	.byte	0x04, 0x11
        /*003e*/ 	.short	(.L_11 - .L_10)
	.align		4
.L_10:
        /*0040*/ 	.word	index@($__internal_0_$__cuda_sm20_sqrt_rn_f32_slowpath)
        /*0044*/ 	.word	0x00000000


	//----- nvinfo : EIATTR_FRAME_SIZE
	.align		4
.L_11:
        /*0048*/ 	.byte	0x04, 0x11
        /*004a*/ 	.short	(.L_13 - .L_12)
	.align		4
.L_12:
        /*004c*/ 	.word	index@(sqrt_f)
        /*0050*/ 	.word	0x00000000


	//----- nvinfo : EIATTR_REGCOUNT
	.align		4
.L_13:
        /*0054*/ 	.byte	0x04, 0x2f
        /*0056*/ 	.short	(.L_15 - .L_14)
	.align		4
.L_14:
        /*0058*/ 	.word	index@(reduction_add_i)
        /*005c*/ 	.word	0x0000000b


	//----- nvinfo : EIATTR_FRAME_SIZE
	.align		4
.L_15:
        /*0060*/ 	.byte	0x04, 0x11
        /*0062*/ 	.short	(.L_17 - .L_16)
	.align		4
.L_16:
        /*0064*/ 	.word	index@(reduction_add_i)
        /*0068*/ 	.word	0x00000000


	//----- nvinfo : EIATTR_REGCOUNT
	.align		4
.L_17:
        /*006c*/ 	.byte	0x04, 0x2f
        /*006e*/ 	.short	(.L_19 - .L_18)
	.align		4
.L_18:
        /*0070*/ 	.word	index@(reduction_add_j)
        /*0074*/ 	.word	0x0000000b


	//----- nvinfo : EIATTR_FRAME_SIZE
	.align		4
.L_19:
        /*0078*/ 	.byte	0x04, 0x11
        /*007a*/ 	.short	(.L_21 - .L_20)
	.align		4
.L_20:
        /*007c*/ 	.word	index@(reduction_add_j)
        /*0080*/ 	.word	0x00000000


	//----- nvinfo : EIATTR_REGCOUNT
	.align		4
.L_21:
        /*0084*/ 	.byte	0x04, 0x2f
        /*0086*/ 	.short	(.L_23 - .L_22)
	.align		4
.L_22:
        /*0088*/ 	.word	index@(reduction_multiply_j)
        /*008c*/ 	.word	0x0000000c


	//----- nvinfo : EIATTR_FRAME_SIZE
	.align		4
.L_23:
        /*0090*/ 	.byte	0x04, 0x11
        /*0092*/ 	.short	(.L_25 - .L_24)
	.align		4
.L_24:
        /*0094*/ 	.word	index@(reduction_multiply_j)
        /*0098*/ 	.word	0x00000000


	//----- nvinfo : EIATTR_MIN_STACK_SIZE
	.align		4
.L_25:
        /*009c*/ 	.byte	0x04, 0x12
        /*009e*/ 	.short	(.L_27 - .L_26)
	.align		4
.L_26:
        /*00a0*/ 	.word	index@(reduction_multiply_j)
        /*00a4*/ 	.word	0x00000000


	//----- nvinfo : EIATTR_MIN_STACK_SIZE
	.align		4
.L_27:
        /*00a8*/ 	.byte	0x04, 0x12
        /*00aa*/ 	.short	(.L_29 - .L_28)
	.align		4
.L_28:
        /*00ac*/ 	.word	index@(reduction_add_j)
        /*00b0*/ 	.word	0x00000000


	//----- nvinfo : EIATTR_MIN_STACK_SIZE
	.align		4
.L_29:
        /*00b4*/ 	.byte	0x04, 0x12
        /*00b6*/ 	.short	(.L_31 - .L_30)
	.align		4
.L_30:
        /*00b8*/ 	.word	index@(reduction_add_i)
        /*00bc*/ 	.word	0x00000000


	//----- nvinfo : EIATTR_MIN_STACK_SIZE
	.align		4
.L_31:
        /*00c0*/ 	.byte	0x04, 0x12
        /*00c2*/ 	.short	(.L_33 - .L_32)
	.align		4
.L_32:
        /*00c4*/ 	.word	index@(sqrt_f)
        /*00c8*/ 	.word	0x00000000


	//----- nvinfo : EIATTR_MIN_STACK_SIZE
	.align		4
.L_33:
        /*00cc*/ 	.byte	0x04, 0x12
        /*00ce*/ 	.short	(.L_35 - .L_34)
	.align		4
.L_34:
        /*00d0*/ 	.word	index@(add1_f)
        /*00d4*/ 	.word	0x00000000


	//----- nvinfo : EIATTR_MIN_STACK_SIZE
	.align		4
.L_35:
        /*00d8*/ 	.byte	0x04, 0x12
        /*00da*/ 	.short	(.L_37 - .L_36)
	.align		4
.L_36:
        /*00dc*/ 	.word	index@(add1_i)
        /*00e0*/ 	.word	0x00000000
.L_37:


//--------------------- .nv.compat                --------------------------
	.section	.nv.compat,"",@"SHT_CUDA_COMPAT_INFO"
	.align	4
        /*0000*/ 	.byte	0x02, 0x09, 0x00, 0x00, 0x02, 0x02, 0x01, 0x00, 0x02, 0x05, 0x05, 0x00, 0x03, 0x07, 0x01, 0x01
        /*0010*/ 	.byte	0x02, 0x03, 0x00, 0x00, 0x02, 0x06, 0x01, 0x00, 0x04, 0x0b, 0x08, 0x00, 0x01, 0x00, 0x00, 0x00
        /*0020*/ 	.byte	0x00, 0x00, 0x00, 0x00


//--------------------- .nv.info.reduction_multiply_j --------------------------
	.section	.nv.info.reduction_multiply_j,"",@"SHT_CUDA_INFO"
	.sectionflags	@""
	.align	4


	//----- nvinfo : EIATTR_CUDA_API_VERSION
	.align		4
        /*0000*/ 	.byte	0x04, 0x37
        /*0002*/ 	.short	(.L_39 - .L_38)
.L_38:
        /*0004*/ 	.word	0x00000082


	//----- nvinfo : EIATTR_KPARAM_INFO
	.align		4
.L_39:
        /*0008*/ 	.byte	0x04, 0x17
        /*000a*/ 	.short	(.L_41 - .L_40)
.L_40:
        /*000c*/ 	.word	0x00000000
        /*0010*/ 	.short	0x0002
        /*0012*/ 	.short	0x0010
        /*0014*/ 	.byte	0x00, 0xf0, 0x11, 0x00


	//----- nvinfo : EIATTR_KPARAM_INFO
	.align		4
.L_41:
        /*0018*/ 	.byte	0x04, 0x17
        /*001a*/ 	.short	(.L_43 - .L_42)
.L_42:
        /*001c*/ 	.word	0x00000000
        /*0020*/ 	.short	0x0001
        /*0022*/ 	.short	0x0008
        /*0024*/ 	.byte	0x00, 0xf5, 0x21, 0x00


	//----- nvinfo : EIATTR_KPARAM_INFO
	.align		4
.L_43:
        /*0028*/ 	.byte	0x04, 0x17
        /*002a*/ 	.short	(.L_45 - .L_44)
.L_44:
        /*002c*/ 	.word	0x00000000
        /*0030*/ 	.short	0x0000
        /*0032*/ 	.short	0x0000
        /*0034*/ 	.byte	0x00, 0xf5, 0x21, 0x00


	//----- nvinfo : EIATTR_SPARSE_MMA_MASK
	.align		4
.L_45:
        /*0038*/ 	.byte	0x03, 0x50
        /*003a*/ 	.short	0x0000


	//----- nvinfo : EIATTR_MAXREG_COUNT
	.align		4
        /*003c*/ 	.byte	0x03, 0x1b
        /*003e*/ 	.short	0x00ff


	//----- nvinfo : EIATTR_NUM_BARRIERS
	.align		4
        /*0040*/ 	.byte	0x02, 0x4c
        /*0042*/ 	.byte	0x01
	.zero		1


	//----- nvinfo : EIATTR_MERCURY_ISA_VERSION
	.align		4
        /*0044*/ 	.byte	0x03, 0x5f
        /*0046*/ 	.short	0x0101


	//----- nvinfo : EIATTR_VRC_CTA_INIT_COUNT
	.align		4
        /*0048*/ 	.byte	0x02, 0x4a
	.zero		1
	.zero		1


	//----- nvinfo : EIATTR_EXIT_INSTR_OFFSETS
	.align		4
        /*004c*/ 	.byte	0x04, 0x1c
        /*004e*/ 	.short	(.L_47 - .L_46)


	//   ....[0]....
.L_46:
        /*0050*/ 	.word	0x000002d0


	//----- nvinfo : EIATTR_CBANK_PARAM_SIZE
	.align		4
.L_47:
        /*0054*/ 	.byte	0x03, 0x19
        /*0056*/ 	.short	0x0014


	//----- nvinfo : EIATTR_PARAM_CBANK
	.align		4
        /*0058*/ 	.byte	0x04, 0x0a
        /*005a*/ 	.short	(.L_49 - .L_48)
	.align		4
.L_48:
        /*005c*/ 	.word	index@(.nv.constant0.reduction_multiply_j)
        /*0060*/ 	.short	0x0380
        /*0062*/ 	.short	0x0014


	//----- nvinfo : EIATTR_SW_WAR
	.align		4
.L_49:
        /*0064*/ 	.byte	0x04, 0x36
        /*0066*/ 	.short	(.L_51 - .L_50)
.L_50:
        /*0068*/ 	.word	0x00000008
.L_51:


//--------------------- .nv.info.reduction_add_j  --------------------------
	.section	.nv.info.reduction_add_j,"",@"SHT_CUDA_INFO"
	.sectionflags	@""
	.align	4


	//----- nvinfo : EIATTR_CUDA_API_VERSION
	.align		4
        /*0000*/ 	.byte	0x04, 0x37
        /*0002*/ 	.short	(.L_53 - .L_52)
.L_52:
        /*0004*/ 	.word	0x00000082


	//----- nvinfo : EIATTR_KPARAM_INFO
	.align		4
.L_53:
        /*0008*/ 	.byte	0x04, 0x17
        /*000a*/ 	.short	(.L_55 - .L_54)
.L_54:
        /*000c*/ 	.word	0x00000000
        /*0010*/ 	.short	0x0002
        /*0012*/ 	.short	0x0010
        /*0014*/ 	.byte	0x00, 0xf0, 0x11, 0x00


	//----- nvinfo : EIATTR_KPARAM_INFO
	.align		4
.L_55:
        /*0018*/ 	.byte	0x04, 0x17
        /*001a*/ 	.short	(.L_57 - .L_56)
.L_56:
        /*001c*/ 	.word	0x00000000
        /*0020*/ 	.short	0x0001
        /*0022*/ 	.short	0x0008
        /*0024*/ 	.byte	0x00, 0xf5, 0x21, 0x00


	//----- nvinfo : EIATTR_KPARAM_INFO
	.align		4
.L_57:
        /*0028*/ 	.byte	0x04, 0x17
        /*002a*/ 	.short	(.L_59 - .L_58)
.L_58:
        /*002c*/ 	.word	0x00000000
        /*0030*/ 	.short	0x0000
        /*0032*/ 	.short	0x0000
        /*0034*/ 	.byte	0x00, 0xf5, 0x21, 0x00


	//----- nvinfo : EIATTR_SPARSE_MMA_MASK
	.align		4
.L_59:
        /*0038*/ 	.byte	0x03, 0x50
        /*003a*/ 	.short	0x0000


	//----- nvinfo : EIATTR_MAXREG_COUNT
	.align		4
        /*003c*/ 	.byte	0x03, 0x1b
        /*003e*/ 	.short	0x00ff


	//----- nvinfo : EIATTR_NUM_BARRIERS
	.align		4
        /*0040*/ 	.byte	0x02, 0x4c
        /*0042*/ 	.byte	0x01
	.zero		1


	//----- nvinfo : EIATTR_MERCURY_ISA_VERSION
	.align		4
        /*0044*/ 	.byte	0x03, 0x5f
        /*0046*/ 	.short	0x0101


	//----- nvinfo : EIATTR_VRC_CTA_INIT_COUNT
	.align		4
        /*0048*/ 	.byte	0x02, 0x4a
	.zero		1
	.zero		1


	//----- nvinfo : EIATTR_EXIT_INSTR_OFFSETS
	.align		4
        /*004c*/ 	.byte	0x04, 0x1c
        /*004e*/ 	.short	(.L_61 - .L_60)


	//   ....[0]....
.L_60:
        /*0050*/ 	.word	0x00000240


	//   ....[1]....
        /*0054*/ 	.word	0x000002c0


	//----- nvinfo : EIATTR_CBANK_PARAM_SIZE
	.align		4
.L_61:
        /*0058*/ 	.byte	0x03, 0x19
        /*005a*/ 	.short	0x0014


	//----- nvinfo : EIATTR_PARAM_CBANK
	.align		4
        /*005c*/ 	.byte	0x04, 0x0a
        /*005e*/ 	.short	(.L_63 - .L_62)
	.align		4
.L_62:
        /*0060*/ 	.word	index@(.nv.constant0.reduction_add_j)
        /*0064*/ 	.short	0x0380
        /*0066*/ 	.short	0x0014


	//----- nvinfo : EIATTR_SW_WAR
	.align		4
.L_63:
        /*0068*/ 	.byte	0x04, 0x36
        /*006a*/ 	.short	(.L_65 - .L_64)
.L_64:
        /*006c*/ 	.word	0x00000008
.L_65:


//--------------------- .nv.info.reduction_add_i  --------------------------
	.section	.nv.info.reduction_add_i,"",@"SHT_CUDA_INFO"
	.sectionflags	@""
	.align	4


	//----- nvinfo : EIATTR_CUDA_API_VERSION
	.align		4
        /*0000*/ 	.byte	0x04, 0x37
        /*0002*/ 	.short	(.L_67 - .L_66)
.L_66:
        /*0004*/ 	.word	0x00000082


	//----- nvinfo : EIATTR_KPARAM_INFO
	.align		4
.L_67:
        /*0008*/ 	.byte	0x04, 0x17
        /*000a*/ 	.short	(.L_69 - .L_68)
.L_68:
        /*000c*/ 	.word	0x00000000
        /*0010*/ 	.short	0x0002
        /*0012*/ 	.short	0x0010
        /*0014*/ 	.byte	0x00, 0xf0, 0x11, 0x00


	//----- nvinfo : EIATTR_KPARAM_INFO
	.align		4
.L_69:
        /*0018*/ 	.byte	0x04, 0x17
        /*001a*/ 	.short	(.L_71 - .L_70)
.L_70:
        /*001c*/ 	.word	0x00000000
        /*0020*/ 	.short	0x0001
        /*0022*/ 	.short	0x0008
        /*0024*/ 	.byte	0x00, 0xf5, 0x21, 0x00


	//----- nvinfo : EIATTR_KPARAM_INFO
	.align		4
.L_71:
        /*0028*/ 	.byte	0x04, 0x17
        /*002a*/ 	.short	(.L_73 - .L_72)
.L_72:
        /*002c*/ 	.word	0x00000000
        /*0030*/ 	.short	0x0000
        /*0032*/ 	.short	0x0000
        /*0034*/ 	.byte	0x00, 0xf5, 0x21, 0x00


	//----- nvinfo : EIATTR_SPARSE_MMA_MASK
	.align		4
.L_73:
        /*0038*/ 	.byte	0x03, 0x50
        /*003a*/ 	.short	0x0000


	//----- nvinfo : EIATTR_MAXREG_COUNT
	.align		4
        /*003c*/ 	.byte	0x03, 0x1b
        /*003e*/ 	.short	0x00ff


	//----- nvinfo : EIATTR_NUM_BARRIERS
	.align		4
        /*0040*/ 	.byte	0x02, 0x4c
        /*0042*/ 	.byte	0x01
	.zero		1


	//----- nvinfo : EIATTR_MERCURY_ISA_VERSION
	.align		4
        /*0044*/ 	.byte	0x03, 0x5f
        /*0046*/ 	.short	0x0101


	//----- nvinfo : EIATTR_VRC_CTA_INIT_COUNT
	.align		4
        /*0048*/ 	.byte	0x02, 0x4a
	.zero		1
	.zero		1


	//----- nvinfo : EIATTR_EXIT_INSTR_OFFSETS
	.align		4
        /*004c*/ 	.byte	0x04, 0x1c
        /*004e*/ 	.short	(.L_75 - .L_74)


	//   ....[0]....
.L_74:
        /*0050*/ 	.word	0x00000240


	//   ....[1]....
        /*0054*/ 	.word	0x000002c0


	//----- nvinfo : EIATTR_CBANK_PARAM_SIZE
	.align		4
.L_75:
        /*0058*/ 	.byte	0x03, 0x19
        /*005a*/ 	.short	0x0014


	//----- nvinfo : EIATTR_PARAM_CBANK
	.align		4
        /*005c*/ 	.byte	0x04, 0x0a
        /*005e*/ 	.short	(.L_77 - .L_76)
	.align		4
.L_76:
        /*0060*/ 	.word	index@(.nv.constant0.reduction_add_i)
        /*0064*/ 	.short	0x0380
        /*0066*/ 	.short	0x0014


	//----- nvinfo : EIATTR_SW_WAR
	.align		4
.L_77:
        /*0068*/ 	.byte	0x04, 0x36
        /*006a*/ 	.short	(.L_79 - .L_78)
.L_78:
        /*006c*/ 	.word	0x00000008
.L_79:


//--------------------- .nv.info.sqrt_f           --------------------------
	.section	.nv.info.sqrt_f,"",@"SHT_CUDA_INFO"
	.sectionflags	@""
	.align	4


	//----- nvinfo : EIATTR_CUDA_API_VERSION
	.align		4
        /*0000*/ 	.byte	0x04, 0x37
        /*0002*/ 	.short	(.L_81 - .L_80)
.L_80:
        /*0004*/ 	.word	0x00000082


	//----- nvinfo : EIATTR_KPARAM_INFO
	.align		4
.L_81:
        /*0008*/ 	.byte	0x04, 0x17
        /*000a*/ 	.short	(.L_83 - .L_82)
.L_82:
        /*000c*/ 	.word	0x00000000
        /*0010*/ 	.short	0x0001
        /*0012*/ 	.short	0x0008
        /*0014*/ 	.byte	0x00, 0xf0, 0x11, 0x00


	//----- nvinfo : EIATTR_KPARAM_INFO
	.align		4
.L_83:
        /*0018*/ 	.byte	0x04, 0x17
        /*001a*/ 	.short	(.L_85 - .L_84)
.L_84:
        /*001c*/ 	.word	0x00000000
        /*0020*/ 	.short	0x0000
        /*0022*/ 	.short	0x0000
        /*0024*/ 	.byte	0x00, 0xf5, 0x21, 0x00


	//----- nvinfo : EIATTR_SPARSE_MMA_MASK
	.align		4
.L_85:
        /*0028*/ 	.byte	0x03, 0x50
        /*002a*/ 	.short	0x0000


	//----- nvinfo : EIATTR_MAXREG_COUNT
	.align		4
        /*002c*/ 	.byte	0x03, 0x1b
        /*002e*/ 	.short	0x00ff


	//----- nvinfo : EIATTR_MERCURY_ISA_VERSION
	.align		4
        /*0030*/ 	.byte	0x03, 0x5f
        /*0032*/ 	.short	0x0101


	//----- nvinfo : EIATTR_VRC_CTA_INIT_COUNT
	.align		4
        /*0034*/ 	.byte	0x02, 0x4a
	.zero		1
	.zero		1


	//----- nvinfo : EIATTR_EXIT_INSTR_OFFSETS
	.align		4
        /*0038*/ 	.byte	0x04, 0x1c
        /*003a*/ 	.short	(.L_87 - .L_86)


	//   ....[0]....
.L_86:
        /*003c*/ 	.word	0x000000a0


	//   ....[1]....
        /*0040*/ 	.word	0x000001e0


	//----- nvinfo : EIATTR_CRS_STACK_SIZE
	.align		4
.L_87:
        /*0044*/ 	.byte	0x04, 0x1e
        /*0046*/ 	.short	(.L_89 - .L_88)
.L_88:
        /*0048*/ 	.word	0x00000000


	//----- nvinfo : EIATTR_CBANK_PARAM_SIZE
	.align		4
.L_89:
        /*004c*/ 	.byte	0x03, 0x19
        /*004e*/ 	.short	0x000c


	//----- nvinfo : EIATTR_PARAM_CBANK
	.align		4
        /*0050*/ 	.byte	0x04, 0x0a
        /*0052*/ 	.short	(.L_91 - .L_90)
	.align		4
.L_90:
        /*0054*/ 	.word	index@(.nv.constant0.sqrt_f)
        /*0058*/ 	.short	0x0380
        /*005a*/ 	.short	0x000c


	//----- nvinfo : EIATTR_SW_WAR
	.align		4
.L_91:
        /*005c*/ 	.byte	0x04, 0x36
        /*005e*/ 	.short	(.L_93 - .L_92)
.L_92:
        /*0060*/ 	.word	0x00000008
.L_93:


//--------------------- .nv.info.add1_f           --------------------------
	.section	.nv.info.add1_f,"",@"SHT_CUDA_INFO"
	.sectionflags	@""
	.align	4


	//----- nvinfo : EIATTR_CUDA_API_VERSION
	.align		4
        /*0000*/ 	.byte	0x04, 0x37
        /*0002*/ 	.short	(.L_95 - .L_94)
.L_94:
        /*0004*/ 	.word	0x00000082


	//----- nvinfo : EIATTR_KPARAM_INFO
	.align		4
.L_95:
        /*0008*/ 	.byte	0x04, 0x17
        /*000a*/ 	.short	(.L_97 - .L_96)
.L_96:
        /*000c*/ 	.word	0x00000000
        /*0010*/ 	.short	0x0001
        /*0012*/ 	.short	0x0008
        /*0014*/ 	.byte	0x00, 0xf0, 0x11, 0x00


	//----- nvinfo : EIATTR_KPARAM_INFO
	.align		4
.L_97:
        /*0018*/ 	.byte	0x04, 0x17
        /*001a*/ 	.short	(.L_99 - .L_98)
.L_98:
        /*001c*/ 	.word	0x00000000
        /*0020*/ 	.short	0x0000
        /*0022*/ 	.short	0x0000
        /*0024*/ 	.byte	0x00, 0xf5, 0x21, 0x00


	//----- nvinfo : EIATTR_SPARSE_MMA_MASK
	.align		4
.L_99:
        /*0028*/ 	.byte	0x03, 0x50
        /*002a*/ 	.short	0x0000


	//----- nvinfo : EIATTR_MAXREG_COUNT
	.align		4
        /*002c*/ 	.byte	0x03, 0x1b
        /*002e*/ 	.short	0x00ff


	//----- nvinfo : EIATTR_MERCURY_ISA_VERSION
	.align		4
        /*0030*/ 	.byte	0x03, 0x5f
        /*0032*/ 	.short	0x0101


	//----- nvinfo : EIATTR_VRC_CTA_INIT_COUNT
	.align		4
        /*0034*/ 	.byte	0x02, 0x4a
	.zero		1
	.zero		1


	//----- nvinfo : EIATTR_EXIT_INSTR_OFFSETS
	.align		4
        /*0038*/ 	.byte	0x04, 0x1c
        /*003a*/ 	.short	(.L_101 - .L_100)


	//   ....[0]....
.L_100:
        /*003c*/ 	.word	0x000000a0


	//   ....[1]....
        /*0040*/ 	.word	0x00000110


	//----- nvinfo : EIATTR_CBANK_PARAM_SIZE
	.align		4
.L_101:
        /*0044*/ 	.byte	0x03, 0x19
        /*0046*/ 	.short	0x000c


	//----- nvinfo : EIATTR_PARAM_CBANK
	.align		4
        /*0048*/ 	.byte	0x04, 0x0a
        /*004a*/ 	.short	(.L_103 - .L_102)
	.align		4
.L_102:
        /*004c*/ 	.word	index@(.nv.constant0.add1_f)
        /*0050*/ 	.short	0x0380
        /*0052*/ 	.short	0x000c


	//----- nvinfo : EIATTR_SW_WAR
	.align		4
.L_103:
        /*0054*/ 	.byte	0x04, 0x36
        /*0056*/ 	.short	(.L_105 - .L_104)
.L_104:
        /*0058*/ 	.word	0x00000008
.L_105:


//--------------------- .nv.info.add1_i           --------------------------
	.section	.nv.info.add1_i,"",@"SHT_CUDA_INFO"
	.sectionflags	@""
	.align	4


	//----- nvinfo : EIATTR_CUDA_API_VERSION
	.align		4
        /*0000*/ 	.byte	0x04, 0x37
        /*0002*/ 	.short	(.L_107 - .L_106)
.L_106:
        /*0004*/ 	.word	0x00000082


	//----- nvinfo : EIATTR_KPARAM_INFO
	.align		4
.L_107:
        /*0008*/ 	.byte	0x04, 0x17
        /*000a*/ 	.short	(.L_109 - .L_108)
.L_108:
        /*000c*/ 	.word	0x00000000
        /*0010*/ 	.short	0x0001
        /*0012*/ 	.short	0x0008
        /*0014*/ 	.byte	0x00, 0xf0, 0x11, 0x00


	//----- nvinfo : EIATTR_KPARAM_INFO
	.align		4
.L_109:
        /*0018*/ 	.byte	0x04, 0x17
        /*001a*/ 	.short	(.L_111 - .L_110)
.L_110:
        /*001c*/ 	.word	0x00000000
        /*0020*/ 	.short	0x0000
        /*0022*/ 	.short	0x0000
        /*0024*/ 	.byte	0x00, 0xf5, 0x21, 0x00


	//----- nvinfo : EIATTR_SPARSE_MMA_MASK
	.align		4
.L_111:
        /*0028*/ 	.byte	0x03, 0x50
        /*002a*/ 	.short	0x0000


	//----- nvinfo : EIATTR_MAXREG_COUNT
	.align		4
        /*002c*/ 	.byte	0x03, 0x1b
        /*002e*/ 	.short	0x00ff


	//----- nvinfo : EIATTR_MERCURY_ISA_VERSION
	.align		4
        /*0030*/ 	.byte	0x03, 0x5f
        /*0032*/ 	.short	0x0101


	//----- nvinfo : EIATTR_VRC_CTA_INIT_COUNT
	.align		4
        /*0034*/ 	.byte	0x02, 0x4a
	.zero		1
	.zero		1


	//----- nvinfo : EIATTR_EXIT_INSTR_OFFSETS
	.align		4
        /*0038*/ 	.byte	0x04, 0x1c
        /*003a*/ 	.short	(.L_113 - .L_112)


	//   ....[0]....
.L_112:
        /*003c*/ 	.word	0x000000a0


	//   ....[1]....
        /*0040*/ 	.word	0x00000110


	//----- nvinfo : EIATTR_CBANK_PARAM_SIZE
	.align		4
.L_113:
        /*0044*/ 	.byte	0x03, 0x19
        /*0046*/ 	.short	0x000c


	//----- nvinfo : EIATTR_PARAM_CBANK
	.align		4
        /*0048*/ 	.byte	0x04, 0x0a
        /*004a*/ 	.short	(.L_115 - .L_114)
	.align		4
.L_114:
        /*004c*/ 	.word	index@(.nv.constant0.add1_i)
        /*0050*/ 	.short	0x0380
        /*0052*/ 	.short	0x000c


	//----- nvinfo : EIATTR_SW_WAR
	.align		4
.L_115:
        /*0054*/ 	.byte	0x04, 0x36
        /*0056*/ 	.short	(.L_117 - .L_116)
.L_116:
        /*0058*/ 	.word	0x00000008
.L_117:


//--------------------- .nv.callgraph             --------------------------
	.section	.nv.callgraph,"",@"SHT_CUDA_CALLGRAPH"
	.align	4
	.sectionentsize	8
	.align		4
        /*0000*/ 	.word	0x00000000
	.align		4
        /*0004*/ 	.word	0xffffffff
	.align		4
        /*0008*/ 	.word	0x00000000
	.align		4
        /*000c*/ 	.word	0xfffffffe
	.align		4
        /*0010*/ 	.word	0x00000000
	.align		4
        /*0014*/ 	.word	0xfffffffd
	.align		4
        /*0018*/ 	.word	0x00000000
	.align		4
        /*001c*/ 	.word	0xfffffffc


//--------------------- .text.reduction_multiply_j --------------------------
	.section	.text.reduction_multiply_j,"ax",@progbits
	.align	128
        .global         reduction_multiply_j
        .type           reduction_multiply_j,@function
        .size           reduction_multiply_j,(.L_x_17 - reduction_multiply_j)
        .other          reduction_multiply_j,@"STO_CUDA_ENTRY STV_DEFAULT"
reduction_multiply_j:
.text.reduction_multiply_j:
[----:B------:R-:W-:Y:S01]  /*0000*/  LDC R1, c[0x0][0x37c] ;  /* 0x0000df00ff017b82 */ /* 0x000fe20000000800 */
[----:B------:R-:W0:Y:S07]  /*0010*/  S2R R6, SR_CTAID.X ;  /* 0x0000000000067919 */ /* 0x000e2e0000002500 */
[----:B------:R-:W0:Y:S01]  /*0020*/  S2UR UR4, SR_CTAID.Y ;  /* 0x00000000000479c3 */ /* 0x000e220000002600 */
[----:B------:R-:W1:Y:S01]  /*0030*/  LDCU UR5, c[0x0][0x390] ;  /* 0x00007200ff0577ac */ /* 0x000e620008000800 */
[----:B------:R-:W-:Y:S01]  /*0040*/  IMAD.MOV.U32 R4, RZ, RZ, 0x1 ;  /* 0x00000001ff047424 */ /* 0x000fe200078e00ff */
[----:B------:R-:W2:Y:S01]  /*0050*/  S2R R8, SR_TID.X ;  /* 0x0000000000087919 */ /* 0x000ea20000002100 */
[----:B------:R-:W3:Y:S04]  /*0060*/  LDCU.64 UR6, c[0x0][0x358] ;  /* 0x00006b00ff0677ac */ /* 0x000ee80008000a00 */
[----:B------:R-:W0:Y:S01]  /*0070*/  LDC R7, c[0x0][0x370] ;  /* 0x0000dc00ff077b82 */ /* 0x000e220000000800 */
[----:B------:R-:W2:Y:S01]  /*0080*/  LDCU UR8, c[0x0][0x360] ;  /* 0x00006c00ff0877ac */ /* 0x000ea20008000800 */
[----:B0-----:R-:W-:-:S04]  /*0090*/  IMAD R7, R7, UR4, R6 ;  /* 0x0000000407077c24 */ /* 0x001fc8000f8e0206 */
[----:B--2---:R-:W-:-:S05]  /*00a0*/  IMAD R5, R7, UR8, R8 ;  /* 0x0000000807057c24 */ /* 0x004fca000f8e0208 */
[----:B-1----:R-:W-:-:S13]  /*00b0*/  ISETP.GE.AND P0, PT, R5, UR5, PT ;  /* 0x0000000505007c0c */ /* 0x002fda000bf06270 */
[----:B------:R-:W0:Y:S02]  /*00c0*/  @!P0 LDC.64 R2, c[0x0][0x380] ;  /* 0x0000e000ff028b82 */ /* 0x000e240000000a00 */
[----:B0-----:R-:W-:-:S05]  /*00d0*/  @!P0 IMAD.WIDE R2, R5, 0x4, R2 ;  /* 0x0000000405028825 */ /* 0x001fca00078e0202 */
[----:B---3--:R-:W2:Y:S01]  /*00e0*/  @!P0 LDG.E R4, desc[UR6][R2.64] ;  /* 0x0000000602048981 */ /* 0x008ea2000c1e1900 */
[----:B------:R-:W0:Y:S01]  /*00f0*/  S2UR UR5, SR_CgaCtaId ;  /* 0x00000000000579c3 */ /* 0x000e220000008800 */
[----:B------:R-:W-:Y:S01]  /*0100*/  IMAD.U32 R0, RZ, RZ, UR8 ;  /* 0x00000008ff007e24 */ /* 0x000fe2000f8e00ff */
[----:B------:R-:W-:-:S04]  /*0110*/  UMOV UR4, 0x400 ;  /* 0x0000040000047882 */ /* 0x000fc80000000000 */
[----:B------:R-:W-:Y:S01]  /*0120*/  ISETP.GE.U32.AND P0, PT, R0, 0x2, PT ;  /* 0x000000020000780c */ /* 0x000fe20003f06070 */
[----:B0-----:R-:W-:-:S06]  /*0130*/  ULEA UR4, UR5, UR4, 0x18 ;  /* 0x0000000405047291 */ /* 0x001fcc000f8ec0ff */
[----:B------:R-:W-:-:S05]  /*0140*/  LEA R5, R8, UR4, 0x2 ;  /* 0x0000000408057c11 */ /* 0x000fca000f8e10ff */
[----:B--2---:R0:W-:Y:S01]  /*0150*/  STS [R5], R4 ;  /* 0x0000000405007388 */ /* 0x0041e20000000800 */
[----:B------:R-:W-:Y:S06]  /*0160*/  BAR.SYNC.DEFER_BLOCKING 0x0 ;  /* 0x0000000000007b1d */ /* 0x000fec0000010000 */
[----:B------:R-:W-:Y:S05]  /*0170*/  @!P0 BRA `(.L_x_0) ;  /* 0x00000000002c8947 */ /* 0x000fea0003800000 */
.L_x_1:
[----:B------:R-:W-:-:S04]  /*0180*/  SHF.R.U32.HI R9, RZ, 0x1, R0 ;  /* 0x00000001ff097819 */ /* 0x000fc80000011600 */
[----:B------:R-:W-:-:S13]  /*0190*/  ISETP.GE.U32.AND P0, PT, R8, R9, PT ;  /* 0x000000090800720c */ /* 0x000fda0003f06070 */
[----:B------:R-:W-:Y:S01]  /*01a0*/  @!P0 LEA R2, R9, R5, 0x2 ;  /* 0x0000000509028211 */ /* 0x000fe200078e10ff */
[----:B------:R-:W-:Y:S05]  /*01b0*/  @!P0 LDS R3, [R5] ;  /* 0x0000000005038984 */ /* 0x000fea0000000800 */
[----:B------:R-:W0:Y:S02]  /*01c0*/  @!P0 LDS R2, [R2] ;  /* 0x0000000002028984 */ /* 0x000e240000000800 */
[----:B0-----:R-:W-:-:S05]  /*01d0*/  @!P0 IMAD R4, R2, R3, RZ ;  /* 0x0000000302048224 */ /* 0x001fca00078e02ff */
[----:B------:R1:W-:Y:S01]  /*01e0*/  @!P0 STS [R5], R4 ;  /* 0x0000000405008388 */ /* 0x0003e20000000800 */
[----:B------:R-:W-:Y:S01]  /*01f0*/  BAR.SYNC.DEFER_BLOCKING 0x0 ;  /* 0x0000000000007b1d */ /* 0x000fe20000010000 */
[----:B------:R-:W-:Y:S02]  /*0200*/  ISETP.GT.U32.AND P0, PT, R0, 0x3, PT ;  /* 0x000000030000780c */ /* 0x000fe40003f04070 */
[----:B------:R-:W-:-:S11]  /*0210*/  MOV R0, R9 ;  /* 0x0000000900007202 */ /* 0x000fd60000000f00 */
[----:B-1----:R-:W-:Y:S05]  /*0220*/  @P0 BRA `(.L_x_1) ;  /* 0xfffffffc00d40947 */ /* 0x002fea000383ffff */
.L_x_0:
[----:B------:R-:W1:Y:S01]  /*0230*/  S2UR UR5, SR_CgaCtaId ;  /* 0x00000000000579c3 */ /* 0x000e620000008800 */
[----:B------:R-:W-:Y:S01]  /*0240*/  UMOV UR4, 0x400 ;  /* 0x0000040000047882 */ /* 0x000fe20000000000 */
[----:B------:R-:W-:-:S06]  /*0250*/  ISETP.NE.AND P0, PT, R8, RZ, PT ;  /* 0x000000ff0800720c */ /* 0x000fcc0003f05270 */
[----:B0-----:R-:W0:Y:S01]  /*0260*/  LDC.64 R4, c[0x0][0x388] ;  /* 0x0000e200ff047b82 */ /* 0x001e220000000a00 */
[----:B-1----:R-:W-:-:S06]  /*0270*/  ULEA UR4, UR5, UR4, 0x18 ;  /* 0x0000000405047291 */ /* 0x002fcc000f8ec0ff */
[----:B0-----:R-:W-:-:S03]  /*0280*/  @!P0 IMAD.WIDE.U32 R2, R7, 0x4, R4 ;  /* 0x0000000407028825 */ /* 0x001fc600078e0004 */
[----:B------:R-:W0:Y:S01]  /*0290*/  LDS R9, [UR4] ;  /* 0x00000004ff097984 */ /* 0x000e220008000800 */
[----:B------:R-:W-:-:S03]  /*02a0*/  IMAD.WIDE.U32 R4, R6, 0x4, R4 ;  /* 0x0000000406047825 */ /* 0x000fc600078e0004 */
[----:B0-----:R-:W-:Y:S04]  /*02b0*/  @!P0 STG.E desc[UR6][R2.64], R9 ;  /* 0x0000000902008986 */ /* 0x001fe8000c101906 */
[----:B------:R-:W-:Y:S01]  /*02c0*/  STG.E desc[UR6][R4.64], R9 ;  /* 0x0000000904007986 */ /* 0x000fe2000c101906 */
[----:B------:R-:W-:Y:S05]  /*02d0*/  EXIT ;  /* 0x000000000000794d */ /* 0x000fea0003800000 */
.L_x_2:
[----:B------:R-:W-:-:S00]  /*02e0*/  BRA `(.L_x_2) ;  /* 0xfffffffc00fc7947 */ /* 0x000fc0000383ffff */
[----:B------:R-:W-:-:S00]  /*02f0*/  NOP ;  /* 0x0000000000007918 */ /* 0x000fc00000000000 */
        /* <DEDUP_REMOVED lines=8> */
.L_x_17:


//--------------------- .text.reduction_add_j     --------------------------
	.section	.text.reduction_add_j,"ax",@progbits
	.align	128
        .global         reduction_add_j
        .type           reduction_add_j,@function
        .size           reduction_add_j,(.L_x_18 - reduction_add_j)
        .other          reduction_add_j,@"STO_CUDA_ENTRY STV_DEFAULT"
reduction_add_j:
.text.reduction_add_j:
[----:B------:R-:W-:Y:S01]  /*0000*/  LDC R1, c[0x0][0x37c] ;  /* 0x0000df00ff017b82 */ /* 0x000fe20000000800 */
[----:B------:R-:W0:Y:S07]  /*0010*/  S2R R0, SR_CTAID.X ;  /* 0x0000000000007919 */ /* 0x000e2e0000002500 */
[----:B------:R-:W0:Y:S01]  /*0020*/  S2UR UR4, SR_CTAID.Y ;  /* 0x00000000000479c3 */ /* 0x000e220000002600 */
[----:B------:R-:W1:Y:S01]  /*0030*/  LDCU UR5, c[0x0][0x390] ;  /* 0x00007200ff0577ac */ /* 0x000e620008000800 */
[----:B------:R-:W-:Y:S01]  /*0040*/  IMAD.MOV.U32 R4, RZ, RZ, RZ ;  /* 0x000000ffff047224 */ /* 0x000fe200078e00ff */
        /* <DEDUP_REMOVED lines=12> */
[----:B------:R-:W-:Y:S01]  /*0110*/  UMOV UR4, 0x400 ;  /* 0x0000040000047882 */ /* 0x000fe20000000000 */
[----:B------:R-:W-:-:S03]  /*0120*/  ISETP.NE.AND P0, PT, R6, RZ, PT ;  /* 0x000000ff0600720c */ /* 0x000fc60003f05270 */
[----:B------:R-:W-:Y:S01]  /*0130*/  ISETP.GE.U32.AND P1, PT, R0, 0x2, PT ;  /* 0x000000020000780c */ /* 0x000fe20003f26070 */
[----:B0-----:R-:W-:-:S06]  /*0140*/  ULEA UR4, UR5, UR4, 0x18 ;  /* 0x0000000405047291 */ /* 0x001fcc000f8ec0ff */
[----:B------:R-:W-:-:S05]  /*0150*/  LEA R7, R6, UR4, 0x2 ;  /* 0x0000000406077c11 */ /* 0x000fca000f8e10ff */
[----:B--2---:R0:W-:Y:S01]  /*0160*/  STS [R7], R4 ;  /* 0x0000000407007388 */ /* 0x0041e20000000800 */
[----:B------:R-:W-:Y:S06]  /*0170*/  BAR.SYNC.DEFER_BLOCKING 0x0 ;  /* 0x0000000000007b1d */ /* 0x000fec0000010000 */
[----:B------:R-:W-:Y:S05]  /*0180*/  @!P1 BRA `(.L_x_3) ;  /* 0x00000000002c9947 */ /* 0x000fea0003800000 */
.L_x_4:
[----:B------:R-:W-:-:S04]  /*0190*/  SHF.R.U32.HI R8, RZ, 0x1, R0 ;  /* 0x00000001ff087819 */ /* 0x000fc80000011600 */
[----:B------:R-:W-:-:S13]  /*01a0*/  ISETP.GE.U32.AND P1, PT, R6, R8, PT ;  /* 0x000000080600720c */ /* 0x000fda0003f26070 */
[----:B------:R-:W-:Y:S01]  /*01b0*/  @!P1 LEA R2, R8, R7, 0x2 ;  /* 0x0000000708029211 */ /* 0x000fe200078e10ff */
[----:B------:R-:W-:Y:S05]  /*01c0*/  @!P1 LDS R3, [R7] ;  /* 0x0000000007039984 */ /* 0x000fea0000000800 */
[----:B------:R-:W0:Y:S02]  /*01d0*/  @!P1 LDS R2, [R2] ;  /* 0x0000000002029984 */ /* 0x000e240000000800 */
[----:B0-----:R-:W-:-:S05]  /*01e0*/  @!P1 IMAD.IADD R4, R2, 0x1, R3 ;  /* 0x0000000102049824 */ /* 0x001fca00078e0203 */
[----:B------:R1:W-:Y:S01]  /*01f0*/  @!P1 STS [R7], R4 ;  /* 0x0000000407009388 */ /* 0x0003e20000000800 */
[----:B------:R-:W-:Y:S01]  /*0200*/  BAR.SYNC.DEFER_BLOCKING 0x0 ;  /* 0x0000000000007b1d */ /* 0x000fe20000010000 */
[----:B------:R-:W-:Y:S02]  /*0210*/  ISETP.GT.U32.AND P1, PT, R0, 0x3, PT ;  /* 0x000000030000780c */ /* 0x000fe40003f24070 */
[----:B------:R-:W-:-:S11]  /*0220*/  MOV R0, R8 ;  /* 0x0000000800007202 */ /* 0x000fd60000000f00 */
[----:B-1----:R-:W-:Y:S05]  /*0230*/  @P1 BRA `(.L_x_4) ;  /* 0xfffffffc00d41947 */ /* 0x002fea000383ffff */
.L_x_3:
[----:B------:R-:W-:Y:S05]  /*0240*/  @P0 EXIT ;  /* 0x000000000000094d */ /* 0x000fea0003800000 */
[----:B------:R-:W1:Y:S01]  /*0250*/  S2UR UR5, SR_CgaCtaId ;  /* 0x00000000000579c3 */ /* 0x000e620000008800 */
[----:B------:R-:W-:-:S07]  /*0260*/  UMOV UR4, 0x400 ;  /* 0x0000040000047882 */ /* 0x000fce0000000000 */
[----:B------:R-:W2:Y:S01]  /*0270*/  LDC.64 R2, c[0x0][0x388] ;  /* 0x0000e200ff027b82 */ /* 0x000ea20000000a00 */
[----:B-1----:R-:W-:Y:S01]  /*0280*/  ULEA UR4, UR5, UR4, 0x18 ;  /* 0x0000000405047291 */ /* 0x002fe2000f8ec0ff */
[----:B--2---:R-:W-:-:S08]  /*0290*/  IMAD.WIDE.U32 R2, R5, 0x4, R2 ;  /* 0x0000000405027825 */ /* 0x004fd000078e0002 */
[----:B0-----:R-:W0:Y:S04]  /*02a0*/  LDS R7, [UR4] ;  /* 0x00000004ff077984 */ /* 0x001e280008000800 */
[----:B0-----:R-:W-:Y:S01]  /*02b0*/  STG.E desc[UR6][R2.64], R7 ;  /* 0x0000000702007986 */ /* 0x001fe2000c101906 */
[----:B------:R-:W-:Y:S05]  /*02c0*/  EXIT ;  /* 0x000000000000794d */ /* 0x000fea0003800000 */
.L_x_5:
        /* <DEDUP_REMOVED lines=11> */
.L_x_18:


//--------------------- .text.reduction_add_i     --------------------------
	.section	.text.reduction_add_i,"ax",@progbits
	.align	128
        .global         reduction_add_i
        .type           reduction_add_i,@function
        .size           reduction_add_i,(.L_x_19 - reduction_add_i)
        .other          reduction_add_i,@"STO_CUDA_ENTRY STV_DEFAULT"
reduction_add_i:
.text.reduction_add_i:
        /* <DEDUP_REMOVED lines=25> */
.L_x_7:
        /* <DEDUP_REMOVED lines=11> */
.L_x_6:
        /* <DEDUP_REMOVED lines=9> */
.L_x_8:
        /* <DEDUP_REMOVED lines=11> */
.L_x_19:


//--------------------- .text.sqrt_f              --------------------------
	.section	.text.sqrt_f,"ax",@progbits
	.align	128
        .global         sqrt_f
        .type           sqrt_f,@function
        .size           sqrt_f,(.L_x_16 - sqrt_f)
        .other          sqrt_f,@"STO_CUDA_ENTRY STV_DEFAULT"
sqrt_f:
.text.sqrt_f:
[----:B------:R-:W-:Y:S01]  /*0000*/  LDC R1, c[0x0][0x37c] ;  /* 0x0000df00ff017b82 */ /* 0x000fe20000000800 */
[----:B------:R-:W0:Y:S07]  /*0010*/  S2R R0, SR_TID.X ;  /* 0x0000000000007919 */ /* 0x000e2e0000002100 */
[----:B------:R-:W-:Y:S01]  /*0020*/  S2UR UR4, SR_CTAID.Y ;  /* 0x00000000000479c3 */ /* 0x000fe20000002600 */
[----:B------:R-:W1:Y:S01]  /*0030*/  LDCU UR5, c[0x0][0x370] ;  /* 0x00006e00ff0577ac */ /* 0x000e620008000800 */
[----:B------:R-:W2:Y:S06]  /*0040*/  LDCU UR7, c[0x0][0x388] ;  /* 0x00007100ff0777ac */ /* 0x000eac0008000800 */
[----:B------:R-:W1:Y:S08]  /*0050*/  S2UR UR6, SR_CTAID.X ;  /* 0x00000000000679c3 */ /* 0x000e700000002500 */
[----:B------:R-:W0:Y:S01]  /*0060*/  LDC R5, c[0x0][0x360] ;  /* 0x0000d800ff057b82 */ /* 0x000e220000000800 */
[----:B-1----:R-:W-:-:S06]  /*0070*/  UIMAD UR4, UR4, UR5, UR6 ;  /* 0x00000005040472a4 */ /* 0x002fcc000f8e0206 */
[----:B0-----:R-:W-:-:S05]  /*0080*/  IMAD R5, R5, UR4, R0 ;  /* 0x0000000405057c24 */ /* 0x001fca000f8e0200 */
[----:B--2---:R-:W-:-:S13]  /*0090*/  ISETP.GE.AND P0, PT, R5, UR7, PT ;  /* 0x0000000705007c0c */ /* 0x004fda000bf06270 */
[----:B------:R-:W-:Y:S05]  /*00a0*/  @P0 EXIT ;  /* 0x000000000000094d */ /* 0x000fea0003800000 */
[----:B------:R-:W0:Y:S01]  /*00b0*/  LDC.64 R2, c[0x0][0x380] ;  /* 0x0000e000ff027b82 */ /* 0x000e220000000a00 */
[----:B------:R-:W1:Y:S01]  /*00c0*/  LDCU.64 UR4, c[0x0][0x358] ;  /* 0x00006b00ff0477ac */ /* 0x000e620008000a00 */
[----:B0-----:R-:W-:-:S05]  /*00d0*/  IMAD.WIDE R2, R5, 0x4, R2 ;  /* 0x0000000405027825 */ /* 0x001fca00078e0202 */
[----:B-1----:R-:W2:Y:S01]  /*00e0*/  LDG.E R0, desc[UR4][R2.64] ;  /* 0x0000000402007981 */ /* 0x002ea2000c1e1900 */
[----:B------:R-:W-:Y:S01]  /*00f0*/  BSSY.RECONVERGENT B0, `(.L_x_9) ;  /* 0x000000d000007945 */ /* 0x000fe20003800200 */
[----:B--2---:R-:W-:Y:S01]  /*0100*/  IADD3 R4, PT, PT, R0, -0xd000000, RZ ;  /* 0xf300000000047810 */ /* 0x004fe20007ffe0ff */
[----:B------:R0:W1:Y:S03]  /*0110*/  MUFU.RSQ R5, R0 ;  /* 0x0000000000057308 */ /* 0x0000660000001400 */
[----:B------:R-:W-:-:S13]  /*0120*/  ISETP.GT.U32.AND P0, PT, R4, 0x727fffff, PT ;  /* 0x727fffff0400780c */ /* 0x000fda0003f04070 */
[----:B0-----:R-:W-:Y:S05]  /*0130*/  @!P0 BRA `(.L_x_10) ;  /* 0x0000000000108947 */ /* 0x001fea0003800000 */
[----:B------:R-:W-:-:S07]  /*0140*/  MOV R9, 0x160 ;  /* 0x0000016000097802 */ /* 0x000fce0000000f00 */
[----:B-1----:R-:W-:Y:S05]  /*0150*/  CALL.REL.NOINC `($__internal_0_$__cuda_sm20_sqrt_rn_f32_slowpath) ;  /* 0x0000000000247944 */ /* 0x002fea0003c00000 */
[----:B------:R-:W-:Y:S01]  /*0160*/  MOV R5, R0 ;  /* 0x0000000000057202 */ /* 0x000fe20000000f00 */
[----:B------:R-:W-:Y:S06]  /*0170*/  BRA `(.L_x_11) ;  /* 0x0000000000107947 */ /* 0x000fec0003800000 */
.L_x_10:
[----:B-1----:R-:W-:Y:S01]  /*0180*/  FMUL.FTZ R7, R0, R5 ;  /* 0x0000000500077220 */ /* 0x002fe20000410000 */
[----:B------:R-:W-:-:S03]  /*0190*/  FMUL.FTZ R5, R5, 0.5 ;  /* 0x3f00000005057820 */ /* 0x000fc60000410000 */
[----:B------:R-:W-:-:S04]  /*01a0*/  FFMA R0, -R7, R7, R0 ;  /* 0x0000000707007223 */ /* 0x000fc80000000100 */
[----:B------:R-:W-:-:S07]  /*01b0*/  FFMA R5, R0, R5, R7 ;  /* 0x0000000500057223 */ /* 0x000fce0000000007 */
.L_x_11:
[----:B------:R-:W-:Y:S05]  /*01c0*/  BSYNC.RECONVERGENT B0 ;  /* 0x0000000000007941 */ /* 0x000fea0003800200 */
.L_x_9:
[----:B------:R-:W-:Y:S01]  /*01d0*/  STG.E desc[UR4][R2.64], R5 ;  /* 0x0000000502007986 */ /* 0x000fe2000c101904 */
[----:B------:R-:W-:Y:S05]  /*01e0*/  EXIT ;  /* 0x000000000000794d */ /* 0x000fea0003800000 */
        .weak           $__internal_0_$__cuda_sm20_sqrt_rn_f32_slowpath
        .type           $__internal_0_$__cuda_sm20_sqrt_rn_f32_slowpath,@function
        .size           $__internal_0_$__cuda_sm20_sqrt_rn_f32_slowpath,(.L_x_16 - $__internal_0_$__cuda_sm20_sqrt_rn_f32_slowpath)
$__internal_0_$__cuda_sm20_sqrt_rn_f32_slowpath:
[----:B------:R-:W-:-:S13]  /*01f0*/  LOP3.LUT P0, RZ, R0, 0x7fffffff, RZ, 0xc0, !PT ;  /* 0x7fffffff00ff7812 */ /* 0x000fda000780c0ff */
[----:B------:R-:W-:Y:S01]  /*0200*/  @!P0 MOV R4, R0 ;  /* 0x0000000000048202 */ /* 0x000fe20000000f00 */
[----:B------:R-:W-:Y:S06]  /*0210*/  @!P0 BRA `(.L_x_12) ;  /* 0x0000000000408947 */ /* 0x000fec0003800000 */
[----:B------:R-:W-:-:S13]  /*0220*/  FSETP.GEU.FTZ.AND P0, PT, R0, RZ, PT ;  /* 0x000000ff0000720b */ /* 0x000fda0003f1e000 */
[----:B------:R-:W-:Y:S01]  /*0230*/  @!P0 MOV R4, 0x7fffffff ;  /* 0x7fffffff00048802 */ /* 0x000fe20000000f00 */
[----:B------:R-:W-:Y:S06]  /*0240*/  @!P0 BRA `(.L_x_12) ;  /* 0x0000000000348947 */ /* 0x000fec0003800000 */
[----:B------:R-:W-:-:S13]  /*0250*/  FSETP.GTU.FTZ.AND P0, PT, |R0|, +INF , PT ;  /* 0x7f8000000000780b */ /* 0x000fda0003f1c200 */
[----:B------:R-:W-:Y:S01]  /*0260*/  @P0 FADD.FTZ R4, R0, 1 ;  /* 0x3f80000000040421 */ /* 0x000fe20000010000 */
[----:B------:R-:W-:Y:S06]  /*0270*/  @P0 BRA `(.L_x_12) ;  /* 0x0000000000280947 */ /* 0x000fec0003800000 */
[----:B------:R-:W-:-:S13]  /*0280*/  FSETP.NEU.FTZ.AND P0, PT, |R0|, +INF , PT ;  /* 0x7f8000000000780b */ /* 0x000fda0003f1d200 */
[----:B------:R-:W-:-:S04]  /*0290*/  @P0 FFMA R5, R0, 1.84467440737095516160e+19, RZ ;  /* 0x5f80000000050823 */ /* 0x000fc800000000ff */
[----:B------:R-:W0:Y:S02]  /*02a0*/  @P0 MUFU.RSQ R4, R5 ;  /* 0x0000000500040308 */ /* 0x000e240000001400 */
[----:B0-----:R-:W-:Y:S01]  /*02b0*/  @P0 FMUL.FTZ R6, R5, R4 ;  /* 0x0000000405060220 */ /* 0x001fe20000410000 */
[----:B------:R-:W-:Y:S01]  /*02c0*/  @P0 FMUL.FTZ R8, R4, 0.5 ;  /* 0x3f00000004080820 */ /* 0x000fe20000410000 */
[----:B------:R-:W-:Y:S02]  /*02d0*/  @!P0 MOV R4, R0 ;  /* 0x0000000000048202 */ /* 0x000fe40000000f00 */
[----:B------:R-:W-:-:S04]  /*02e0*/  @P0 FADD.FTZ R7, -R6, -RZ ;  /* 0x800000ff06070221 */ /* 0x000fc80000010100 */
[----:B------:R-:W-:-:S04]  /*02f0*/  @P0 FFMA R7, R6, R7, R5 ;  /* 0x0000000706070223 */ /* 0x000fc80000000005 */
[----:B------:R-:W-:-:S04]  /*0300*/  @P0 FFMA R7, R7, R8, R6 ;  /* 0x0000000807070223 */ /* 0x000fc80000000006 */
[----:B------:R-:W-:-:S07]  /*0310*/  @P0 FMUL.FTZ R4, R7, 2.3283064365386962891e-10 ;  /* 0x2f80000007040820 */ /* 0x000fce0000410000 */
.L_x_12:
[----:B------:R-:W-:Y:S01]  /*0320*/  HFMA2 R5, -RZ, RZ, 0, 0 ;  /* 0x00000000ff057431 */ /* 0x000fe200000001ff */
[----:B------:R-:W-:Y:S02]  /*0330*/  MOV R0, R4 ;  /* 0x0000000400007202 */ /* 0x000fe40000000f00 */
[----:B------:R-:W-:-:S04]  /*0340*/  MOV R4, R9 ;  /* 0x0000000900047202 */ /* 0x000fc80000000f00 */
[----:B------:R-:W-:Y:S05]  /*0350*/  RET.REL.NODEC R4 `(sqrt_f) ;  /* 0xfffffffc04287950 */ /* 0x000fea0003c3ffff */
.L_x_13:
        /* <DEDUP_REMOVED lines=10> */
.L_x_16:


//--------------------- .text.add1_f              --------------------------
	.section	.text.add1_f,"ax",@progbits
	.align	128
        .global         add1_f
        .type           add1_f,@function
        .size           add1_f,(.L_x_21 - add1_f)
        .other          add1_f,@"STO_CUDA_ENTRY STV_DEFAULT"
add1_f:
.text.add1_f:
        /* <DEDUP_REMOVED lines=14> */
[----:B-1----:R-:W2:Y:S02]  /*00e0*/  LDG.E R0, desc[UR4][R2.64] ;  /* 0x0000000402007981 */ /* 0x002ea4000c1e1900 */
[----:B--2---:R-:W-:-:S05]  /*00f0*/  FADD R5, R0, 1 ;  /* 0x3f80000000057421 */ /* 0x004fca0000000000 */
[----:B------:R-:W-:Y:S01]  /*0100*/  STG.E desc[UR4][R2.64], R5 ;  /* 0x0000000502007986 */ /* 0x000fe2000c101904 */
[----:B------:R-:W-:Y:S05]  /*0110*/  EXIT ;  /* 0x000000000000794d */ /* 0x000fea0003800000 */
.L_x_14:
        /* <DEDUP_REMOVED lines=14> */
.L_x_21:


//--------------------- .text.add1_i              --------------------------
	.section	.text.add1_i,"ax",@progbits
	.align	128
        .global         add1_i
        .type           add1_i,@function
        .size           add1_i,(.L_x_22 - add1_i)
        .other          add1_i,@"STO_CUDA_ENTRY STV_DEFAULT"
add1_i:
.text.add1_i:
        /* <DEDUP_REMOVED lines=15> */
[----:B--2---:R-:W-:-:S05]  /*00f0*/  IADD3 R5, PT, PT, R0, 0x1, RZ ;  /* 0x0000000100057810 */ /* 0x004fca0007ffe0ff */
[----:B------:R-:W-:Y:S01]  /*0100*/  STG.E desc[UR4][R2.64], R5 ;  /* 0x0000000502007986 */ /* 0x000fe2000c101904 */
[----:B------:R-:W-:Y:S05]  /*0110*/  EXIT ;  /* 0x000000000000794d */ /* 0x000fea0003800000 */
.L_x_15:
        /* <DEDUP_REMOVED lines=14> */
.L_x_22:


//--------------------- .nv.shared.reduction_multiply_j --------------------------
	.section	.nv.shared.reduction_multiply_j,"aw",@nobits
	.sectionflags	@""
	.align	16
	.zero		1024


//--------------------- .nv.shared.reserved.0     --------------------------
	.section	.nv.shared.reserved.0,"aw",@nobits
	.weak		__nv_reservedSMEM_offset_0_alias
	.size		__nv_reservedSMEM_offset_0_alias, 0, 64
	.other		__nv_reservedSMEM_offset_0_alias,@"STO_CUDA_RESERVED_SHARED STV_DEFAULT"
__nv_reservedSMEM_offset_0_alias:
	.zero		0
	.zero		64


//--------------------- .nv.shared.reduction_add_j --------------------------
	.section	.nv.shared.reduction_add_j,"aw",@nobits
	.sectionflags	@""
	.align	16
	.zero		1024


//--------------------- .nv.shared.reduction_add_i --------------------------
	.section	.nv.shared.reduction_add_i,"aw",@nobits
	.sectionflags	@""
	.align	16
	.zero		1024


//--------------------- .nv.shared.sqrt_f         --------------------------
	.section	.nv.shared.sqrt_f,"aw",@nobits
	.sectionflags	@""
	.align	16
	.zero		1024


//--------------------- .nv.shared.add1_f         --------------------------
	.section	.nv.shared.add1_f,"aw",@nobits
	.sectionflags	@""
	.align	16
	.zero		1024


//--------------------- .nv.shared.add1_i         --------------------------
	.section	.nv.shared.add1_i,"aw",@nobits
	.sectionflags	@""
	.align	16
	.zero		1024


//--------------------- .nv.constant0.reduction_multiply_j --------------------------
	.section	.nv.constant0.reduction_multiply_j,"a",@progbits
	.sectionflags	@""
	.align	4
.nv.constant0.reduction_multiply_j:
	.zero		916


//--------------------- .nv.constant0.reduction_add_j --------------------------
	.section	.nv.constant0.reduction_add_j,"a",@progbits
	.sectionflags	@""
	.align	4
.nv.constant0.reduction_add_j:
	.zero		916


//--------------------- .nv.constant0.reduction_add_i --------------------------
	.section	.nv.constant0.reduction_add_i,"a",@progbits
	.sectionflags	@""
	.align	4
.nv.constant0.reduction_add_i:
	.zero		916


//--------------------- .nv.constant0.sqrt_f      --------------------------
	.section	.nv.constant0.sqrt_f,"a",@progbits
	.sectionflags	@""
	.align	4
.nv.constant0.sqrt_f:
	.zero		908


//--------------------- .nv.constant0.add1_f      --------------------------
	.section	.nv.constant0.add1_f,"a",@progbits
	.sectionflags	@""
	.align	4
.nv.constant0.add1_f:
	.zero		908


//--------------------- .nv.constant0.add1_i      --------------------------
	.section	.nv.constant0.add1_i,"a",@progbits
	.sectionflags	@""
	.align	4
.nv.constant0.add1_i:
	.zero		908


//--------------------- SYMBOLS --------------------------

	.type		.nv.reservedSmem.offset0,@object
	.size		.nv.reservedSmem.offset0,0x4
	.type		.nv.reservedSmem.cap,@object
	.size		.nv.reservedSmem.cap,0x4
